//
// Generated by NVIDIA NVVM Compiler
//
// Compiler Build ID: CL-36424714
// Cuda compilation tools, release 13.0, V13.0.88
// Based on NVVM 20.0.0
//

.version 9.0
.target sm_100
.address_size 64

	// .globl	_Z13vectorAddFuncPfS_S_i

.visible .entry _Z13vectorAddFuncPfS_S_i(
	.param .u64 .ptr .align 1 _Z13vectorAddFuncPfS_S_i_param_0,
	.param .u64 .ptr .align 1 _Z13vectorAddFuncPfS_S_i_param_1,
	.param .u64 .ptr .align 1 _Z13vectorAddFuncPfS_S_i_param_2,
	.param .u32 _Z13vectorAddFuncPfS_S_i_param_3
)
{
	.reg .pred 	%p<3>;
	.reg .b32 	%r<11>;
	.reg .b32 	%f<4>;
	.reg .b64 	%rd<11>;

	ld.param.u64 	%rd4, [_Z13vectorAddFuncPfS_S_i_param_0];
	ld.param.u64 	%rd5, [_Z13vectorAddFuncPfS_S_i_param_1];
	ld.param.u64 	%rd6, [_Z13vectorAddFuncPfS_S_i_param_2];
	ld.param.u32 	%r6, [_Z13vectorAddFuncPfS_S_i_param_3];
	mov.u32 	%r7, %tid.x;
	mov.u32 	%r8, %ctaid.x;
	mov.u32 	%r1, %ntid.x;
	mad.lo.s32 	%r10, %r8, %r1, %r7;
	setp.ge.s32 	%p1, %r10, %r6;
	@%p1 bra 	$L__BB0_3;
	mov.u32 	%r9, %nctaid.x;
	mul.lo.s32 	%r3, %r1, %r9;
	cvta.to.global.u64 	%rd1, %rd4;
	cvta.to.global.u64 	%rd2, %rd5;
	cvta.to.global.u64 	%rd3, %rd6;
$L__BB0_2:
	mul.wide.s32 	%rd7, %r10, 4;
	add.s64 	%rd8, %rd3, %rd7;
	add.s64 	%rd9, %rd1, %rd7;
	add.s64 	%rd10, %rd2, %rd7;
	ld.global.nc.f32 	%f1, [%rd9];
	ld.global.nc.f32 	%f2, [%rd10];
	add.f32 	%f3, %f1, %f2;
	st.global.f32 	[%rd8], %f3;
	add.s32 	%r10, %r10, %r3;
	setp.lt.s32 	%p2, %r10, %r6;
	@%p2 bra 	$L__BB0_2;
$L__BB0_3:
	ret;

}
	// .globl	_Z14vectorAddNaivePfS_S_i
.visible .entry _Z14vectorAddNaivePfS_S_i(
	.param .u64 .ptr .align 1 _Z14vectorAddNaivePfS_S_i_param_0,
	.param .u64 .ptr .align 1 _Z14vectorAddNaivePfS_S_i_param_1,
	.param .u64 .ptr .align 1 _Z14vectorAddNaivePfS_S_i_param_2,
	.param .u32 _Z14vectorAddNaivePfS_S_i_param_3
)
{
	.reg .pred 	%p<3>;
	.reg .b32 	%r<11>;
	.reg .b32 	%f<4>;
	.reg .b64 	%rd<11>;

	ld.param.u64 	%rd4, [_Z14vectorAddNaivePfS_S_i_param_0];
	ld.param.u64 	%rd5, [_Z14vectorAddNaivePfS_S_i_param_1];
	ld.param.u64 	%rd6, [_Z14vectorAddNaivePfS_S_i_param_2];
	ld.param.u32 	%r6, [_Z14vectorAddNaivePfS_S_i_param_3];
	mov.u32 	%r7, %tid.x;
	mov.u32 	%r8, %ctaid.x;
	mov.u32 	%r1, %ntid.x;
	mad.lo.s32 	%r10, %r8, %r1, %r7;
	setp.ge.s32 	%p1, %r10, %r6;
	@%p1 bra 	$L__BB1_3;
	mov.u32 	%r9, %nctaid.x;
	mul.lo.s32 	%r3, %r1, %r9;
	cvta.to.global.u64 	%rd1, %rd4;
	cvta.to.global.u64 	%rd2, %rd5;
	cvta.to.global.u64 	%rd3, %rd6;
$L__BB1_2:
	mul.wide.s32 	%rd7, %r10, 4;
	add.s64 	%rd8, %rd1, %rd7;
	ld.global.nc.f32 	%f1, [%rd8];
	add.s64 	%rd9, %rd2, %rd7;
	ld.global.nc.f32 	%f2, [%rd9];
	add.f32 	%f3, %f1, %f2;
	add.s64 	%rd10, %rd3, %rd7;
	st.global.f32 	[%rd10], %f3;
	add.s32 	%r10, %r10, %r3;
	setp.lt.s32 	%p2, %r10, %r6;
	@%p2 bra 	$L__BB1_2;
$L__BB1_3:
	ret;

}


// ===== COMPILED SASS (sm_100) =====

	.target	sm_100

	.elftype	@"ET_EXEC"


//--------------------- .note.nv.tkinfo           --------------------------
	.section	.note.nv.tkinfo,"",@"SHT_NOTE"
	.sectionflags	@"SHF_NOTE_NV_TKINFO"
	.tkinfo
        /*0018*/ 	.word	0x00000002
        /*0030*/ 	.string	""
        /*0030*/ 	.string	"ptxas"
        /*0030*/ 	.string	"Cuda compilation tools, release 13.0, V13.0.88"
        /*0030*/ 	.string	"Build cuda_13.0.r13.0/compiler.36424714_0"
        /*0030*/ 	.string	"-arch sm_100 -m 64 "



//--------------------- .note.nv.cuinfo           --------------------------
	.section	.note.nv.cuinfo,"",@"SHT_NOTE"
	.sectionflags	@"SHF_NOTE_NV_CUINFO"
        /*0018*/ 	.short	0x0002
        /*001a*/ 	.short	0x0064
        /*001c*/ 	.short	0x0082
	.zero		2


//--------------------- .nv.info                  --------------------------
	.section	.nv.info,"",@"SHT_CUDA_INFO"
	.align	4


	//----- nvinfo : EIATTR_REGCOUNT
	.align		4
        /*0000*/ 	.byte	0x04, 0x2f
        /*0002*/ 	.short	(.L_1 - .L_0)
	.align		4
.L_0:
        /*0004*/ 	.word	index@(_Z13vectorAddFuncPfS_S_i)
        /*0008*/ 	.word	0x00000014


	//----- nvinfo : EIATTR_FRAME_SIZE
	.align		4
.L_1:
        /*000c*/ 	.byte	0x04, 0x11
        /*000e*/ 	.short	(.L_3 - .L_2)
	.align		4
.L_2:
        /*0010*/ 	.word	index@(_Z13vectorAddFuncPfS_S_i)
        /*0014*/ 	.word	0x00000000


	//----- nvinfo : EIATTR_REGCOUNT
	.align		4
.L_3:
        /*0018*/ 	.byte	0x04, 0x2f
        /*001a*/ 	.short	(.L_5 - .L_4)
	.align		4
.L_4:
        /*001c*/ 	.word	index@(_Z14vectorAddNaivePfS_S_i)
        /*0020*/ 	.word	0x00000014


	//----- nvinfo : EIATTR_FRAME_SIZE
	.align		4
.L_5:
        /*0024*/ 	.byte	0x04, 0x11
        /*0026*/ 	.short	(.L_7 - .L_6)
	.align		4
.L_6:
        /*0028*/ 	.word	index@(_Z14vectorAddNaivePfS_S_i)
        /*002c*/ 	.word	0x00000000


	//----- nvinfo : EIATTR_MIN_STACK_SIZE
	.align		4
.L_7:
        /*0030*/ 	.byte	0x04, 0x12
        /*0032*/ 	.short	(.L_9 - .L_8)
	.align		4
.L_8:
        /*0034*/ 	.word	index@(_Z14vectorAddNaivePfS_S_i)
        /*0038*/ 	.word	0x00000000


	//----- nvinfo : EIATTR_MIN_STACK_SIZE
	.align		4
.L_9:
        /*003c*/ 	.byte	0x04, 0x12
        /*003e*/ 	.short	(.L_11 - .L_10)
	.align		4
.L_10:
        /*0040*/ 	.word	index@(_Z13vectorAddFuncPfS_S_i)
        /*0044*/ 	.word	0x00000000
.L_11:


//--------------------- .nv.compat                --------------------------
	.section	.nv.compat,"",@"SHT_CUDA_COMPAT_INFO"
	.align	4
        /*0000*/ 	.byte	0x02, 0x09, 0x00, 0x00, 0x02, 0x02, 0x01, 0x00, 0x02, 0x05, 0x05, 0x00, 0x03, 0x07, 0x01, 0x01
        /*0010*/ 	.byte	0x02, 0x03, 0x00, 0x00, 0x02, 0x06, 0x01, 0x00, 0x04, 0x0b, 0x08, 0x00, 0x09, 0x00, 0x00, 0x00
        /*0020*/ 	.byte	0x00, 0x00, 0x00, 0x00


//--------------------- .nv.info._Z14vectorAddNaivePfS_S_i --------------------------
	.section	.nv.info._Z14vectorAddNaivePfS_S_i,"",@"SHT_CUDA_INFO"
	.sectionflags	@""
	.align	4


	//----- nvinfo : EIATTR_CUDA_API_VERSION
	.align		4
        /*0000*/ 	.byte	0x04, 0x37
        /*0002*/ 	.short	(.L_13 - .L_12)
.L_12:
        /*0004*/ 	.word	0x00000082


	//----- nvinfo : EIATTR_KPARAM_INFO
	.align		4
.L_13:
        /*0008*/ 	.byte	0x04, 0x17
        /*000a*/ 	.short	(.L_15 - .L_14)
.L_14:
        /*000c*/ 	.word	0x00000000
        /*0010*/ 	.short	0x0003
        /*0012*/ 	.short	0x0018
        /*0014*/ 	.byte	0x00, 0xf0, 0x11, 0x00


	//----- nvinfo : EIATTR_KPARAM_INFO
	.align		4
.L_15:
        /*0018*/ 	.byte	0x04, 0x17
        /*001a*/ 	.short	(.L_17 - .L_16)
.L_16:
        /*001c*/ 	.word	0x00000000
        /*0020*/ 	.short	0x0002
        /*0022*/ 	.short	0x0010
        /*0024*/ 	.byte	0x00, 0xf5, 0x21, 0x00


	//----- nvinfo : EIATTR_KPARAM_INFO
	.align		4
.L_17:
        /*0028*/ 	.byte	0x04, 0x17
        /*002a*/ 	.short	(.L_19 - .L_18)
.L_18:
        /*002c*/ 	.word	0x00000000
        /*0030*/ 	.short	0x0001
        /*0032*/ 	.short	0x0008
        /*0034*/ 	.byte	0x00, 0xf5, 0x21, 0x00


	//----- nvinfo : EIATTR_KPARAM_INFO
	.align		4
.L_19:
        /*0038*/ 	.byte	0x04, 0x17
        /*003a*/ 	.short	(.L_21 - .L_20)
.L_20:
        /*003c*/ 	.word	0x00000000
        /*0040*/ 	.short	0x0000
        /*0042*/ 	.short	0x0000
        /*0044*/ 	.byte	0x00, 0xf5, 0x21, 0x00


	//----- nvinfo : EIATTR_SPARSE_MMA_MASK
	.align		4
.L_21:
        /*0048*/ 	.byte	0x03, 0x50
        /*004a*/ 	.short	0x0000


	//----- nvinfo : EIATTR_MAXREG_COUNT
	.align		4
        /*004c*/ 	.byte	0x03, 0x1b
        /*004e*/ 	.short	0x00ff


	//----- nvinfo : EIATTR_MERCURY_ISA_VERSION
	.align		4
        /*0050*/ 	.byte	0x03, 0x5f
        /*0052*/ 	.short	0x0101


	//----- nvinfo : EIATTR_VRC_CTA_INIT_COUNT
	.align		4
        /*0054*/ 	.byte	0x02, 0x4a
	.zero		1
	.zero		1


	//----- nvinfo : EIATTR_EXIT_INSTR_OFFSETS
	.align		4
        /*0058*/ 	.byte	0x04, 0x1c
        /*005a*/ 	.short	(.L_23 - .L_22)


	//   ....[0]....
.L_22:
        /*005c*/ 	.word	0x00000070


	//   ....[1]....
        /*0060*/ 	.word	0x00000180


	//----- nvinfo : EIATTR_CRS_STACK_SIZE
	.align		4
.L_23:
        /*0064*/ 	.byte	0x04, 0x1e
        /*0066*/ 	.short	(.L_25 - .L_24)
.L_24:
        /*0068*/ 	.word	0x00000000


	//----- nvinfo : EIATTR_CBANK_PARAM_SIZE
	.align		4
.L_25:
        /*006c*/ 	.byte	0x03, 0x19
        /*006e*/ 	.short	0x001c


	//----- nvinfo : EIATTR_PARAM_CBANK
	.align		4
        /*0070*/ 	.byte	0x04, 0x0a
        /*0072*/ 	.short	(.L_27 - .L_26)
	.align		4
.L_26:
        /*0074*/ 	.word	index@(.nv.constant0._Z14vectorAddNaivePfS_S_i)
        /*0078*/ 	.short	0x0380
        /*007a*/ 	.short	0x001c


	//----- nvinfo : EIATTR_SW_WAR
	.align		4
.L_27:
        /*007c*/ 	.byte	0x04, 0x36
        /*007e*/ 	.short	(.L_29 - .L_28)
.L_28:
        /*0080*/ 	.word	0x00000008
.L_29:


//--------------------- .nv.info._Z13vectorAddFuncPfS_S_i --------------------------
	.section	.nv.info._Z13vectorAddFuncPfS_S_i,"",@"SHT_CUDA_INFO"
	.sectionflags	@""
	.align	4


	//----- nvinfo : EIATTR_CUDA_API_VERSION
	.align		4
        /*0000*/ 	.byte	0x04, 0x37
        /*0002*/ 	.short	(.L_31 - .L_30)
.L_30:
        /*0004*/ 	.word	0x00000082


	//----- nvinfo : EIATTR_KPARAM_INFO
	.align		4
.L_31:
        /*0008*/ 	.byte	0x04, 0x17
        /*000a*/ 	.short	(.L_33 - .L_32)
.L_32:
        /*000c*/ 	.word	0x00000000
        /*0010*/ 	.short	0x0003
        /*0012*/ 	.short	0x0018
        /*0014*/ 	.byte	0x00, 0xf0, 0x11, 0x00


	//----- nvinfo : EIATTR_KPARAM_INFO
	.align		4
.L_33:
        /*0018*/ 	.byte	0x04, 0x17
        /*001a*/ 	.short	(.L_35 - .L_34)
.L_34:
        /*001c*/ 	.word	0x00000000
        /*0020*/ 	.short	0x0002
        /*0022*/ 	.short	0x0010
        /*0024*/ 	.byte	0x00, 0xf5, 0x21, 0x00


	//----- nvinfo : EIATTR_KPARAM_INFO
	.align		4
.L_35:
        /*0028*/ 	.byte	0x04, 0x17
        /*002a*/ 	.short	(.L_37 - .L_36)
.L_36:
        /*002c*/ 	.word	0x00000000
        /*0030*/ 	.short	0x0001
        /*0032*/ 	.short	0x0008
        /*0034*/ 	.byte	0x00, 0xf5, 0x21, 0x00


	//----- nvinfo : EIATTR_KPARAM_INFO
	.align		4
.L_37:
        /*0038*/ 	.byte	0x04, 0x17
        /*003a*/ 	.short	(.L_39 - .L_38)
.L_38:
        /*003c*/ 	.word	0x00000000
        /*0040*/ 	.short	0x0000
        /*0042*/ 	.short	0x0000
        /*0044*/ 	.byte	0x00, 0xf5, 0x21, 0x00


	//----- nvinfo : EIATTR_SPARSE_MMA_MASK
	.align		4
.L_39:
        /*0048*/ 	.byte	0x03, 0x50
        /*004a*/ 	.short	0x0000


	//----- nvinfo : EIATTR_MAXREG_COUNT
	.align		4
        /*004c*/ 	.byte	0x03, 0x1b
        /*004e*/ 	.short	0x00ff


	//----- nvinfo : EIATTR_MERCURY_ISA_VERSION
	.align		4
        /*0050*/ 	.byte	0x03, 0x5f
        /*0052*/ 	.short	0x0101


	//----- nvinfo : EIATTR_VRC_CTA_INIT_COUNT
	.align		4
        /*0054*/ 	.byte	0x02, 0x4a
	.zero		1
	.zero		1


	//----- nvinfo : EIATTR_EXIT_INSTR_OFFSETS
	.align		4
        /*0058*/ 	.byte	0x04, 0x1c
        /*005a*/ 	.short	(.L_41 - .L_40)


	//   ....[0]....
.L_40:
        /*005c*/ 	.word	0x00000070


	//   ....[1]....
        /*0060*/ 	.word	0x00000180


	//----- nvinfo : EIATTR_CRS_STACK_SIZE
	.align		4
.L_41:
        /*0064*/ 	.byte	0x04, 0x1e
        /*0066*/ 	.short	(.L_43 - .L_42)
.L_42:
        /*0068*/ 	.word	0x00000000


	//----- nvinfo : EIATTR_CBANK_PARAM_SIZE
	.align		4
.L_43:
        /*006c*/ 	.byte	0x03, 0x19
        /*006e*/ 	.short	0x001c


	//----- nvinfo : EIATTR_PARAM_CBANK
	.align		4
        /*0070*/ 	.byte	0x04, 0x0a
        /*0072*/ 	.short	(.L_45 - .L_44)
	.align		4
.L_44:
        /*0074*/ 	.word	index@(.nv.constant0._Z13vectorAddFuncPfS_S_i)
        /*0078*/ 	.short	0x0380
        /*007a*/ 	.short	0x001c


	//----- nvinfo : EIATTR_SW_WAR
	.align		4
.L_45:
        /*007c*/ 	.byte	0x04, 0x36
        /*007e*/ 	.short	(.L_47 - .L_46)
.L_46:
        /*0080*/ 	.word	0x00000008
.L_47:


//--------------------- .nv.callgraph             --------------------------
	.section	.nv.callgraph,"",@"SHT_CUDA_CALLGRAPH"
	.align	4
	.sectionentsize	8
	.align		4
        /*0000*/ 	.word	0x00000000
	.align		4
        /*0004*/ 	.word	0xffffffff
	.align		4
        /*0008*/ 	.word	0x00000000
	.align		4
        /*000c*/ 	.word	0xfffffffe
	.align		4
        /*0010*/ 	.word	0x00000000
	.align		4
        /*0014*/ 	.word	0xfffffffd
	.align		4
        /*0018*/ 	.word	0x00000000
	.align		4
        /*001c*/ 	.word	0xfffffffc


//--------------------- .text._Z14vectorAddNaivePfS_S_i --------------------------
	.section	.text._Z14vectorAddNaivePfS_S_i,"ax",@progbits
	.align	128
        .global         _Z14vectorAddNaivePfS_S_i
        .type           _Z14vectorAddNaivePfS_S_i,@function
        .size           _Z14vectorAddNaivePfS_S_i,(.L_x_4 - _Z14vectorAddNaivePfS_S_i)
        .other          _Z14vectorAddNaivePfS_S_i,@"STO_CUDA_ENTRY STV_DEFAULT"
_Z14vectorAddNaivePfS_S_i:
.text._Z14vectorAddNaivePfS_S_i:
[----:B------:R-:W-:Y:S01]  /*0000*/  LDC R1, c[0x0][0x37c] ;  /* 0x0000df00ff017b82 */ /* 0x000fe20000000800 */
[----:B------:R-:W0:Y:S07]  /*0010*/  S2R R0, SR_TID.X ;  /* 0x0000000000007919 */ /* 0x000e2e0000002100 */
[----:B------:R-:W0:Y:S01]  /*0020*/  S2UR UR4, SR_CTAID.X ;  /* 0x00000000000479c3 */ /* 0x000e220000002500 */
[----:B------:R-:W1:Y:S07]  /*0030*/  LDCU UR5, c[0x0][0x398] ;  /* 0x00007300ff0577ac */ /* 0x000e6e0008000800 */
[----:B------:R-:W0:Y:S02]  /*0040*/  LDC R15, c[0x0][0x360] ;  /* 0x0000d800ff0f7b82 */ /* 0x000e240000000800 */
[----:B0-----:R-:W-:-:S05]  /*0050*/  IMAD R0, R15, UR4, R0 ;  /* 0x000000040f007c24 */ /* 0x001fca000f8e0200 */
[----:B-1----:R-:W-:-:S13]  /*0060*/  ISETP.GE.AND P0, PT, R0, UR5, PT ;  /* 0x0000000500007c0c */ /* 0x002fda000bf06270 */
[----:B------:R-:W-:Y:S05]  /*0070*/  @P0 EXIT ;  /* 0x000000000000094d */ /* 0x000fea0003800000 */
[----:B------:R-:W0:Y:S01]  /*0080*/  LDC.64 R12, c[0x0][0x390] ;  /* 0x0000e400ff0c7b82 */ /* 0x000e220000000a00 */
[----:B------:R-:W1:Y:S01]  /*0090*/  LDCU UR4, c[0x0][0x370] ;  /* 0x00006e00ff0477ac */ /* 0x000e620008000800 */
[----:B------:R-:W2:Y:S06]  /*00a0*/  LDCU.64 UR6, c[0x0][0x358] ;  /* 0x00006b00ff0677ac */ /* 0x000eac0008000a00 */
[----:B------:R-:W3:Y:S08]  /*00b0*/  LDC.64 R8, c[0x0][0x380] ;  /* 0x0000e000ff087b82 */ /* 0x000ef00000000a00 */
[----:B------:R-:W4:Y:S01]  /*00c0*/  LDC.64 R10, c[0x0][0x388] ;  /* 0x0000e200ff0a7b82 */ /* 0x000f220000000a00 */
[----:B-1----:R-:W-:-:S07]  /*00d0*/  IMAD R15, R15, UR4, RZ ;  /* 0x000000040f0f7c24 */ /* 0x002fce000f8e02ff */
.L_x_0:
[----:B---3--:R-:W-:-:S04]  /*00e0*/  IMAD.WIDE R2, R0, 0x4, R8 ;  /* 0x0000000400027825 */ /* 0x008fc800078e0208 */
[C---:B----4-:R-:W-:Y:S02]  /*00f0*/  IMAD.WIDE R4, R0.reuse, 0x4, R10 ;  /* 0x0000000400047825 */ /* 0x050fe400078e020a */
[----:B--2---:R-:W2:Y:S04]  /*0100*/  LDG.E.CONSTANT R2, desc[UR6][R2.64] ;  /* 0x0000000602027981 */ /* 0x004ea8000c1e9900 */
[----:B------:R-:W2:Y:S01]  /*0110*/  LDG.E.CONSTANT R5, desc[UR6][R4.64] ;  /* 0x0000000604057981 */ /* 0x000ea2000c1e9900 */
[----:B01----:R-:W-:Y:S01]  /*0120*/  IMAD.WIDE R6, R0, 0x4, R12 ;  /* 0x0000000400067825 */ /* 0x003fe200078e020c */
[----:B------:R-:W-:-:S04]  /*0130*/  IADD3 R0, PT, PT, R15, R0, RZ ;  /* 0x000000000f007210 */ /* 0x000fc80007ffe0ff */
[----:B------:R-:W-:Y:S01]  /*0140*/  ISETP.GE.AND P0, PT, R0, UR5, PT ;  /* 0x0000000500007c0c */ /* 0x000fe2000bf06270 */
[----:B--2---:R-:W-:-:S05]  /*0150*/  FADD R17, R2, R5 ;  /* 0x0000000502117221 */ /* 0x004fca0000000000 */
[----:B------:R1:W-:Y:S07]  /*0160*/  STG.E desc[UR6][R6.64], R17 ;  /* 0x0000001106007986 */ /* 0x0003ee000c101906 */
[----:B------:R-:W-:Y:S05]  /*0170*/  @!P0 BRA `(.L_x_0) ;  /* 0xfffffffc00d88947 */ /* 0x000fea000383ffff */
[----:B------:R-:W-:Y:S05]  /*0180*/  EXIT ;  /* 0x000000000000794d */ /* 0x000fea0003800000 */
.L_x_1:
[----:B------:R-:W-:-:S00]  /*0190*/  BRA `(.L_x_1) ;  /* 0xfffffffc00fc7947 */ /* 0x000fc0000383ffff */
[----:B------:R-:W-:-:S00]  /*01a0*/  NOP ;  /* 0x0000000000007918 */ /* 0x000fc00000000000 */
        /* <DEDUP_REMOVED lines=13> */
.L_x_4:


//--------------------- .text._Z13vectorAddFuncPfS_S_i --------------------------
	.section	.text._Z13vectorAddFuncPfS_S_i,"ax",@progbits
	.align	128
        .global         _Z13vectorAddFuncPfS_S_i
        .type           _Z13vectorAddFuncPfS_S_i,@function
        .size           _Z13vectorAddFuncPfS_S_i,(.L_x_5 - _Z13vectorAddFuncPfS_S_i)
        .other          _Z13vectorAddFuncPfS_S_i,@"STO_CUDA_ENTRY STV_DEFAULT"
_Z13vectorAddFuncPfS_S_i:
.text._Z13vectorAddFuncPfS_S_i:
        /* <DEDUP_REMOVED lines=14> */
.L_x_2:
        /* <DEDUP_REMOVED lines=11> */
.L_x_3:
        /* <DEDUP_REMOVED lines=15> */
.L_x_5:


//--------------------- .nv.shared.reserved.0     --------------------------
	.section	.nv.shared.reserved.0,"aw",@nobits
	.weak		__nv_reservedSMEM_offset_0_alias
	.size		__nv_reservedSMEM_offset_0_alias, 0, 64
	.other		__nv_reservedSMEM_offset_0_alias,@"STO_CUDA_RESERVED_SHARED STV_DEFAULT"
__nv_reservedSMEM_offset_0_alias:
	.zero		0
	.zero		64


//--------------------- .nv.constant0._Z14vectorAddNaivePfS_S_i --------------------------
	.section	.nv.constant0._Z14vectorAddNaivePfS_S_i,"a",@progbits
	.sectionflags	@""
	.align	4
.nv.constant0._Z14vectorAddNaivePfS_S_i:
	.zero		924


//--------------------- .nv.constant0._Z13vectorAddFuncPfS_S_i --------------------------
	.section	.nv.constant0._Z13vectorAddFuncPfS_S_i,"a",@progbits
	.sectionflags	@""
	.align	4
.nv.constant0._Z13vectorAddFuncPfS_S_i:
	.zero		924


//--------------------- SYMBOLS --------------------------

	.type		.nv.reservedSmem.offset0,@object
	.size		.nv.reservedSmem.offset0,0x4
